//
// Generated by NVIDIA NVVM Compiler
//
// Compiler Build ID: CL-36424714
// Cuda compilation tools, release 13.0, V13.0.88
// Based on NVVM 20.0.0
//

.version 9.0
.target sm_100
.address_size 64

	// .globl	_Z7softmaxPfS_ii
.extern .shared .align 16 .b8 shared[];

.visible .entry _Z7softmaxPfS_ii(
	.param .u64 .ptr .align 1 _Z7softmaxPfS_ii_param_0,
	.param .u64 .ptr .align 1 _Z7softmaxPfS_ii_param_1,
	.param .u32 _Z7softmaxPfS_ii_param_2,
	.param .u32 _Z7softmaxPfS_ii_param_3
)
{
	.reg .pred 	%p<13>;
	.reg .b32 	%r<40>;
	.reg .b32 	%f<40>;
	.reg .b64 	%rd<12>;

	ld.param.u64 	%rd3, [_Z7softmaxPfS_ii_param_0];
	ld.param.u64 	%rd4, [_Z7softmaxPfS_ii_param_1];
	ld.param.u32 	%r20, [_Z7softmaxPfS_ii_param_2];
	cvta.to.global.u64 	%rd1, %rd3;
	cvta.to.global.u64 	%rd2, %rd4;
	mov.u32 	%r1, %ctaid.x;
	mov.u32 	%r2, %ntid.x;
	mov.u32 	%r39, %tid.x;
	setp.ge.s32 	%p1, %r39, %r20;
	mov.f32 	%f37, 0fFF800000;
	@%p1 bra 	$L__BB0_3;
	mul.lo.s32 	%r4, %r20, %r1;
	mov.f32 	%f37, 0fFF800000;
	mov.u32 	%r35, %r39;
$L__BB0_2:
	add.s32 	%r21, %r35, %r4;
	mul.wide.s32 	%rd5, %r21, 4;
	add.s64 	%rd6, %rd1, %rd5;
	ld.global.f32 	%f11, [%rd6];
	max.f32 	%f37, %f37, %f11;
	add.s32 	%r35, %r35, %r2;
	setp.lt.s32 	%p2, %r35, %r20;
	@%p2 bra 	$L__BB0_2;
$L__BB0_3:
	shl.b32 	%r22, %r39, 2;
	mov.u32 	%r23, shared;
	add.s32 	%r7, %r23, %r22;
	st.shared.f32 	[%r7], %f37;
	bar.sync 	0;
	setp.lt.u32 	%p3, %r2, 2;
	@%p3 bra 	$L__BB0_8;
	mov.u32 	%r36, %r2;
$L__BB0_5:
	shr.u32 	%r9, %r36, 1;
	setp.ge.u32 	%p4, %r39, %r9;
	@%p4 bra 	$L__BB0_7;
	ld.shared.f32 	%f12, [%r7];
	shl.b32 	%r24, %r9, 2;
	add.s32 	%r25, %r7, %r24;
	ld.shared.f32 	%f13, [%r25];
	max.f32 	%f14, %f12, %f13;
	st.shared.f32 	[%r7], %f14;
$L__BB0_7:
	bar.sync 	0;
	setp.gt.u32 	%p5, %r36, 3;
	mov.u32 	%r36, %r9;
	@%p5 bra 	$L__BB0_5;
$L__BB0_8:
	setp.ge.s32 	%p6, %r39, %r20;
	ld.shared.f32 	%f4, [shared];
	bar.sync 	0;
	mov.f32 	%f39, 0f00000000;
	@%p6 bra 	$L__BB0_11;
	mul.lo.s32 	%r10, %r20, %r1;
	mov.f32 	%f39, 0f00000000;
	mov.u32 	%r37, %r39;
$L__BB0_10:
	add.s32 	%r26, %r37, %r10;
	mul.wide.s32 	%rd7, %r26, 4;
	add.s64 	%rd8, %rd1, %rd7;
	ld.global.f32 	%f17, [%rd8];
	sub.f32 	%f18, %f17, %f4;
	fma.rn.f32 	%f19, %f18, 0f3BBB989D, 0f3F000000;
	cvt.sat.f32.f32 	%f20, %f19;
	mov.f32 	%f21, 0f4B400001;
	mov.f32 	%f22, 0f437C0000;
	fma.rm.f32 	%f23, %f20, %f22, %f21;
	add.f32 	%f24, %f23, 0fCB40007F;
	neg.f32 	%f25, %f24;
	fma.rn.f32 	%f26, %f18, 0f3FB8AA3B, %f25;
	fma.rn.f32 	%f27, %f18, 0f32A57060, %f26;
	mov.b32 	%r27, %f23;
	shl.b32 	%r28, %r27, 23;
	mov.b32 	%f28, %r28;
	ex2.approx.ftz.f32 	%f29, %f27;
	mul.f32 	%f30, %f29, %f28;
	add.s64 	%rd9, %rd2, %rd7;
	st.global.f32 	[%rd9], %f30;
	add.f32 	%f39, %f39, %f30;
	add.s32 	%r37, %r37, %r2;
	setp.lt.s32 	%p7, %r37, %r20;
	@%p7 bra 	$L__BB0_10;
$L__BB0_11:
	shl.b32 	%r29, %r2, 2;
	add.s32 	%r13, %r23, %r29;
	setp.lt.u32 	%p8, %r2, 2;
	add.s32 	%r14, %r13, %r22;
	st.shared.f32 	[%r14], %f39;
	bar.sync 	0;
	@%p8 bra 	$L__BB0_16;
	mov.u32 	%r38, %r2;
$L__BB0_13:
	shr.u32 	%r16, %r38, 1;
	setp.ge.u32 	%p9, %r39, %r16;
	@%p9 bra 	$L__BB0_15;
	shl.b32 	%r32, %r16, 2;
	add.s32 	%r33, %r14, %r32;
	ld.shared.f32 	%f31, [%r33];
	ld.shared.f32 	%f32, [%r14];
	add.f32 	%f33, %f31, %f32;
	st.shared.f32 	[%r14], %f33;
$L__BB0_15:
	bar.sync 	0;
	setp.gt.u32 	%p10, %r38, 3;
	mov.u32 	%r38, %r16;
	@%p10 bra 	$L__BB0_13;
$L__BB0_16:
	setp.ge.s32 	%p11, %r39, %r20;
	@%p11 bra 	$L__BB0_19;
	ld.shared.f32 	%f8, [%r13];
	mul.lo.s32 	%r17, %r20, %r1;
$L__BB0_18:
	add.s32 	%r34, %r39, %r17;
	mul.wide.s32 	%rd10, %r34, 4;
	add.s64 	%rd11, %rd2, %rd10;
	ld.global.f32 	%f34, [%rd11];
	div.rn.f32 	%f35, %f34, %f8;
	st.global.f32 	[%rd11], %f35;
	add.s32 	%r39, %r39, %r2;
	setp.lt.s32 	%p12, %r39, %r20;
	@%p12 bra 	$L__BB0_18;
$L__BB0_19:
	ret;

}
	// .globl	_Z11scaleScoresPfif
.visible .entry _Z11scaleScoresPfif(
	.param .u64 .ptr .align 1 _Z11scaleScoresPfif_param_0,
	.param .u32 _Z11scaleScoresPfif_param_1,
	.param .f32 _Z11scaleScoresPfif_param_2
)
{
	.reg .pred 	%p<2>;
	.reg .b32 	%r<6>;
	.reg .b32 	%f<4>;
	.reg .b64 	%rd<5>;

	ld.param.u64 	%rd1, [_Z11scaleScoresPfif_param_0];
	ld.param.u32 	%r2, [_Z11scaleScoresPfif_param_1];
	ld.param.f32 	%f1, [_Z11scaleScoresPfif_param_2];
	mov.u32 	%r3, %ctaid.x;
	mov.u32 	%r4, %ntid.x;
	mov.u32 	%r5, %tid.x;
	mad.lo.s32 	%r1, %r3, %r4, %r5;
	setp.ge.s32 	%p1, %r1, %r2;
	@%p1 bra 	$L__BB1_2;
	cvta.to.global.u64 	%rd2, %rd1;
	mul.wide.s32 	%rd3, %r1, 4;
	add.s64 	%rd4, %rd2, %rd3;
	ld.global.f32 	%f2, [%rd4];
	mul.f32 	%f3, %f1, %f2;
	st.global.f32 	[%rd4], %f3;
$L__BB1_2:
	ret;

}


// ===== COMPILED SASS (sm_100) =====

	.target	sm_100

	.elftype	@"ET_EXEC"


//--------------------- .note.nv.tkinfo           --------------------------
	.section	.note.nv.tkinfo,"",@"SHT_NOTE"
	.sectionflags	@"SHF_NOTE_NV_TKINFO"
	.tkinfo
        /*0018*/ 	.word	0x00000002
        /*0030*/ 	.string	""
        /*0030*/ 	.string	"ptxas"
        /*0030*/ 	.string	"Cuda compilation tools, release 13.0, V13.0.88"
        /*0030*/ 	.string	"Build cuda_13.0.r13.0/compiler.36424714_0"
        /*0030*/ 	.string	"-arch sm_100 -m 64 "



//--------------------- .note.nv.cuinfo           --------------------------
	.section	.note.nv.cuinfo,"",@"SHT_NOTE"
	.sectionflags	@"SHF_NOTE_NV_CUINFO"
        /*0018*/ 	.short	0x0002
        /*001a*/ 	.short	0x0064
        /*001c*/ 	.short	0x0082
	.zero		2


//--------------------- .nv.info                  --------------------------
	.section	.nv.info,"",@"SHT_CUDA_INFO"
	.align	4


	//----- nvinfo : EIATTR_REGCOUNT
	.align		4
        /*0000*/ 	.byte	0x04, 0x2f
        /*0002*/ 	.short	(.L_1 - .L_0)
	.align		4
.L_0:
        /*0004*/ 	.word	index@(_Z7softmaxPfS_ii)
        /*0008*/ 	.word	0x00000016


	//----- nvinfo : EIATTR_FRAME_SIZE
	.align		4
.L_1:
        /*000c*/ 	.byte	0x04, 0x11
        /*000e*/ 	.short	(.L_3 - .L_2)
	.align		4
.L_2:
        /*0010*/ 	.word	index@($__internal_0_$__cuda_sm3x_div_rn_noftz_f32_slowpath)
        /*0014*/ 	.word	0x00000000


	//----- nvinfo : EIATTR_FRAME_SIZE
	.align		4
.L_3:
        /*0018*/ 	.byte	0x04, 0x11
        /*001a*/ 	.short	(.L_5 - .L_4)
	.align		4
.L_4:
        /*001c*/ 	.word	index@(_Z7softmaxPfS_ii)
        /*0020*/ 	.word	0x00000000


	//----- nvinfo : EIATTR_REGCOUNT
	.align		4
.L_5:
        /*0024*/ 	.byte	0x04, 0x2f
        /*0026*/ 	.short	(.L_7 - .L_6)
	.align		4
.L_6:
        /*0028*/ 	.word	index@(_Z11scaleScoresPfif)
        /*002c*/ 	.word	0x00000008


	//----- nvinfo : EIATTR_FRAME_SIZE
	.align		4
.L_7:
        /*0030*/ 	.byte	0x04, 0x11
        /*0032*/ 	.short	(.L_9 - .L_8)
	.align		4
.L_8:
        /*0034*/ 	.word	index@(_Z11scaleScoresPfif)
        /*0038*/ 	.word	0x00000000


	//----- nvinfo : EIATTR_MIN_STACK_SIZE
	.align		4
.L_9:
        /*003c*/ 	.byte	0x04, 0x12
        /*003e*/ 	.short	(.L_11 - .L_10)
	.align		4
.L_10:
        /*0040*/ 	.word	index@(_Z11scaleScoresPfif)
        /*0044*/ 	.word	0x00000000


	//----- nvinfo : EIATTR_MIN_STACK_SIZE
	.align		4
.L_11:
        /*0048*/ 	.byte	0x04, 0x12
        /*004a*/ 	.short	(.L_13 - .L_12)
	.align		4
.L_12:
        /*004c*/ 	.word	index@(_Z7softmaxPfS_ii)
        /*0050*/ 	.word	0x00000000
.L_13:


//--------------------- .nv.compat                --------------------------
	.section	.nv.compat,"",@"SHT_CUDA_COMPAT_INFO"
	.align	4
        /*0000*/ 	.byte	0x02, 0x09, 0x00, 0x00, 0x02, 0x02, 0x01, 0x00, 0x02, 0x05, 0x05, 0x00, 0x03, 0x07, 0x01, 0x01
        /*0010*/ 	.byte	0x02, 0x03, 0x00, 0x00, 0x02, 0x06, 0x01, 0x00, 0x04, 0x0b, 0x08, 0x00, 0x01, 0x00, 0x00, 0x00
        /*0020*/ 	.byte	0x00, 0x00, 0x00, 0x00


//--------------------- .nv.info._Z11scaleScoresPfif --------------------------
	.section	.nv.info._Z11scaleScoresPfif,"",@"SHT_CUDA_INFO"
	.sectionflags	@""
	.align	4


	//----- nvinfo : EIATTR_CUDA_API_VERSION
	.align		4
        /*0000*/ 	.byte	0x04, 0x37
        /*0002*/ 	.short	(.L_15 - .L_14)
.L_14:
        /*0004*/ 	.word	0x00000082


	//----- nvinfo : EIATTR_KPARAM_INFO
	.align		4
.L_15:
        /*0008*/ 	.byte	0x04, 0x17
        /*000a*/ 	.short	(.L_17 - .L_16)
.L_16:
        /*000c*/ 	.word	0x00000000
        /*0010*/ 	.short	0x0002
        /*0012*/ 	.short	0x000c
        /*0014*/ 	.byte	0x00, 0xf0, 0x11, 0x00


	//----- nvinfo : EIATTR_KPARAM_INFO
	.align		4
.L_17:
        /*0018*/ 	.byte	0x04, 0x17
        /*001a*/ 	.short	(.L_19 - .L_18)
.L_18:
        /*001c*/ 	.word	0x00000000
        /*0020*/ 	.short	0x0001
        /*0022*/ 	.short	0x0008
        /*0024*/ 	.byte	0x00, 0xf0, 0x11, 0x00


	//----- nvinfo : EIATTR_KPARAM_INFO
	.align		4
.L_19:
        /*0028*/ 	.byte	0x04, 0x17
        /*002a*/ 	.short	(.L_21 - .L_20)
.L_20:
        /*002c*/ 	.word	0x00000000
        /*0030*/ 	.short	0x0000
        /*0032*/ 	.short	0x0000
        /*0034*/ 	.byte	0x00, 0xf5, 0x21, 0x00


	//----- nvinfo : EIATTR_SPARSE_MMA_MASK
	.align		4
.L_21:
        /*0038*/ 	.byte	0x03, 0x50
        /*003a*/ 	.short	0x0000


	//----- nvinfo : EIATTR_MAXREG_COUNT
	.align		4
        /*003c*/ 	.byte	0x03, 0x1b
        /*003e*/ 	.short	0x00ff


	//----- nvinfo : EIATTR_MERCURY_ISA_VERSION
	.align		4
        /*0040*/ 	.byte	0x03, 0x5f
        /*0042*/ 	.short	0x0101


	//----- nvinfo : EIATTR_VRC_CTA_INIT_COUNT
	.align		4
        /*0044*/ 	.byte	0x02, 0x4a
	.zero		1
	.zero		1


	//----- nvinfo : EIATTR_EXIT_INSTR_OFFSETS
	.align		4
        /*0048*/ 	.byte	0x04, 0x1c
        /*004a*/ 	.short	(.L_23 - .L_22)


	//   ....[0]....
.L_22:
        /*004c*/ 	.word	0x00000070


	//   ....[1]....
        /*0050*/ 	.word	0x000000f0


	//----- nvinfo : EIATTR_CBANK_PARAM_SIZE
	.align		4
.L_23:
        /*0054*/ 	.byte	0x03, 0x19
        /*0056*/ 	.short	0x0010


	//----- nvinfo : EIATTR_PARAM_CBANK
	.align		4
        /*0058*/ 	.byte	0x04, 0x0a
        /*005a*/ 	.short	(.L_25 - .L_24)
	.align		4
.L_24:
        /*005c*/ 	.word	index@(.nv.constant0._Z11scaleScoresPfif)
        /*0060*/ 	.short	0x0380
        /*0062*/ 	.short	0x0010


	//----- nvinfo : EIATTR_SW_WAR
	.align		4
.L_25:
        /*0064*/ 	.byte	0x04, 0x36
        /*0066*/ 	.short	(.L_27 - .L_26)
.L_26:
        /*0068*/ 	.word	0x00000008
.L_27:


//--------------------- .nv.info._Z7softmaxPfS_ii --------------------------
	.section	.nv.info._Z7softmaxPfS_ii,"",@"SHT_CUDA_INFO"
	.sectionflags	@""
	.align	4


	//----- nvinfo : EIATTR_CUDA_API_VERSION
	.align		4
        /*0000*/ 	.byte	0x04, 0x37
        /*0002*/ 	.short	(.L_29 - .L_28)
.L_28:
        /*0004*/ 	.word	0x00000082


	//----- nvinfo : EIATTR_KPARAM_INFO
	.align		4
.L_29:
        /*0008*/ 	.byte	0x04, 0x17
        /*000a*/ 	.short	(.L_31 - .L_30)
.L_30:
        /*000c*/ 	.word	0x00000000
        /*0010*/ 	.short	0x0003
        /*0012*/ 	.short	0x0014
        /*0014*/ 	.byte	0x00, 0xf0, 0x11, 0x00


	//----- nvinfo : EIATTR_KPARAM_INFO
	.align		4
.L_31:
        /*0018*/ 	.byte	0x04, 0x17
        /*001a*/ 	.short	(.L_33 - .L_32)
.L_32:
        /*001c*/ 	.word	0x00000000
        /*0020*/ 	.short	0x0002
        /*0022*/ 	.short	0x0010
        /*0024*/ 	.byte	0x00, 0xf0, 0x11, 0x00


	//----- nvinfo : EIATTR_KPARAM_INFO
	.align		4
.L_33:
        /*0028*/ 	.byte	0x04, 0x17
        /*002a*/ 	.short	(.L_35 - .L_34)
.L_34:
        /*002c*/ 	.word	0x00000000
        /*0030*/ 	.short	0x0001
        /*0032*/ 	.short	0x0008
        /*0034*/ 	.byte	0x00, 0xf5, 0x21, 0x00


	//----- nvinfo : EIATTR_KPARAM_INFO
	.align		4
.L_35:
        /*0038*/ 	.byte	0x04, 0x17
        /*003a*/ 	.short	(.L_37 - .L_36)
.L_36:
        /*003c*/ 	.word	0x00000000
        /*0040*/ 	.short	0x0000
        /*0042*/ 	.short	0x0000
        /*0044*/ 	.byte	0x00, 0xf5, 0x21, 0x00


	//----- nvinfo : EIATTR_SPARSE_MMA_MASK
	.align		4
.L_37:
        /*0048*/ 	.byte	0x03, 0x50
        /*004a*/ 	.short	0x0000


	//----- nvinfo : EIATTR_MAXREG_COUNT
	.align		4
        /*004c*/ 	.byte	0x03, 0x1b
        /*004e*/ 	.short	0x00ff


	//----- nvinfo : EIATTR_NUM_BARRIERS
	.align		4
        /*0050*/ 	.byte	0x02, 0x4c
        /*0052*/ 	.byte	0x01
	.zero		1


	//----- nvinfo : EIATTR_MERCURY_ISA_VERSION
	.align		4
        /*0054*/ 	.byte	0x03, 0x5f
        /*0056*/ 	.short	0x0101


	//----- nvinfo : EIATTR_VRC_CTA_INIT_COUNT
	.align		4
        /*0058*/ 	.byte	0x02, 0x4a
	.zero		1
	.zero		1


	//----- nvinfo : EIATTR_EXIT_INSTR_OFFSETS
	.align		4
        /*005c*/ 	.byte	0x04, 0x1c
        /*005e*/ 	.short	(.L_39 - .L_38)


	//   ....[0]....
.L_38:
        /*0060*/ 	.word	0x00000600


	//   ....[1]....
        /*0064*/ 	.word	0x00000790


	//----- nvinfo : EIATTR_CRS_STACK_SIZE
	.align		4
.L_39:
        /*0068*/ 	.byte	0x04, 0x1e
        /*006a*/ 	.short	(.L_41 - .L_40)
.L_40:
        /*006c*/ 	.word	0x00000000


	//----- nvinfo : EIATTR_CBANK_PARAM_SIZE
	.align		4
.L_41:
        /*0070*/ 	.byte	0x03, 0x19
        /*0072*/ 	.short	0x0018


	//----- nvinfo : EIATTR_PARAM_CBANK
	.align		4
        /*0074*/ 	.byte	0x04, 0x0a
        /*0076*/ 	.short	(.L_43 - .L_42)
	.align		4
.L_42:
        /*0078*/ 	.word	index@(.nv.constant0._Z7softmaxPfS_ii)
        /*007c*/ 	.short	0x0380
        /*007e*/ 	.short	0x0018


	//----- nvinfo : EIATTR_SW_WAR
	.align		4
.L_43:
        /*0080*/ 	.byte	0x04, 0x36
        /*0082*/ 	.short	(.L_45 - .L_44)
.L_44:
        /*0084*/ 	.word	0x00000008
.L_45:


//--------------------- .nv.callgraph             --------------------------
	.section	.nv.callgraph,"",@"SHT_CUDA_CALLGRAPH"
	.align	4
	.sectionentsize	8
	.align		4
        /*0000*/ 	.word	0x00000000
	.align		4
        /*0004*/ 	.word	0xffffffff
	.align		4
        /*0008*/ 	.word	0x00000000
	.align		4
        /*000c*/ 	.word	0xfffffffe
	.align		4
        /*0010*/ 	.word	0x00000000
	.align		4
        /*0014*/ 	.word	0xfffffffd
	.align		4
        /*0018*/ 	.word	0x00000000
	.align		4
        /*001c*/ 	.word	0xfffffffc


//--------------------- .text._Z11scaleScoresPfif --------------------------
	.section	.text._Z11scaleScoresPfif,"ax",@progbits
	.align	128
        .global         _Z11scaleScoresPfif
        .type           _Z11scaleScoresPfif,@function
        .size           _Z11scaleScoresPfif,(.L_x_27 - _Z11scaleScoresPfif)
        .other          _Z11scaleScoresPfif,@"STO_CUDA_ENTRY STV_DEFAULT"
_Z11scaleScoresPfif:
.text._Z11scaleScoresPfif:
[----:B------:R-:W-:Y:S01]  /*0000*/  LDC R1, c[0x0][0x37c] ;  /* 0x0000df00ff017b82 */ /* 0x000fe20000000800 */
[----:B------:R-:W0:Y:S07]  /*0010*/  S2R R0, SR_TID.X ;  /* 0x0000000000007919 */ /* 0x000e2e0000002100 */
[----:B------:R-:W0:Y:S01]  /*0020*/  S2UR UR4, SR_CTAID.X ;  /* 0x00000000000479c3 */ /* 0x000e220000002500 */
[----:B------:R-:W1:Y:S07]  /*0030*/  LDCU UR5, c[0x0][0x388] ;  /* 0x00007100ff0577ac */ /* 0x000e6e0008000800 */
[----:B------:R-:W0:Y:S02]  /*0040*/  LDC R5, c[0x0][0x360] ;  /* 0x0000d800ff057b82 */ /* 0x000e240000000800 */
[----:B0-----:R-:W-:-:S05]  /*0050*/  IMAD R5, R5, UR4, R0 ;  /* 0x0000000405057c24 */ /* 0x001fca000f8e0200 */
[----:B-1----:R-:W-:-:S13]  /*0060*/  ISETP.GE.AND P0, PT, R5, UR5, PT ;  /* 0x0000000505007c0c */ /* 0x002fda000bf06270 */
[----:B------:R-:W-:Y:S05]  /*0070*/  @P0 EXIT ;  /* 0x000000000000094d */ /* 0x000fea0003800000 */
[----:B------:R-:W0:Y:S01]  /*0080*/  LDC.64 R2, c[0x0][0x380] ;  /* 0x0000e000ff027b82 */ /* 0x000e220000000a00 */
[----:B------:R-:W1:Y:S01]  /*0090*/  LDCU.64 UR4, c[0x0][0x358] ;  /* 0x00006b00ff0477ac */ /* 0x000e620008000a00 */
[----:B------:R-:W2:Y:S01]  /*00a0*/  LDCU UR6, c[0x0][0x38c] ;  /* 0x00007180ff0677ac */ /* 0x000ea20008000800 */
[----:B0-----:R-:W-:-:S05]  /*00b0*/  IMAD.WIDE R2, R5, 0x4, R2 ;  /* 0x0000000405027825 */ /* 0x001fca00078e0202 */
[----:B-1----:R-:W2:Y:S02]  /*00c0*/  LDG.E R0, desc[UR4][R2.64] ;  /* 0x0000000402007981 */ /* 0x002ea4000c1e1900 */
[----:B--2---:R-:W-:-:S05]  /*00d0*/  FMUL R5, R0, UR6 ;  /* 0x0000000600057c20 */ /* 0x004fca0008400000 */
[----:B------:R-:W-:Y:S01]  /*00e0*/  STG.E desc[UR4][R2.64], R5 ;  /* 0x0000000502007986 */ /* 0x000fe2000c101904 */
[----:B------:R-:W-:Y:S05]  /*00f0*/  EXIT ;  /* 0x000000000000794d */ /* 0x000fea0003800000 */
.L_x_0:
[----:B------:R-:W-:-:S00]  /*0100*/  BRA `(.L_x_0) ;  /* 0xfffffffc00fc7947 */ /* 0x000fc0000383ffff */
[----:B------:R-:W-:-:S00]  /*0110*/  NOP ;  /* 0x0000000000007918 */ /* 0x000fc00000000000 */
        /* <DEDUP_REMOVED lines=14> */
.L_x_27:


//--------------------- .text._Z7softmaxPfS_ii    --------------------------
	.section	.text._Z7softmaxPfS_ii,"ax",@progbits
	.align	128
        .global         _Z7softmaxPfS_ii
        .type           _Z7softmaxPfS_ii,@function
        .size           _Z7softmaxPfS_ii,(.L_x_26 - _Z7softmaxPfS_ii)
        .other          _Z7softmaxPfS_ii,@"STO_CUDA_ENTRY STV_DEFAULT"
_Z7softmaxPfS_ii:
.text._Z7softmaxPfS_ii:
[----:B------:R-:W-:Y:S01]  /*0000*/  LDC R1, c[0x0][0x37c] ;  /* 0x0000df00ff017b82 */ /* 0x000fe20000000800 */
[----:B------:R-:W0:Y:S07]  /*0010*/  S2R R2, SR_TID.X ;  /* 0x0000000000027919 */ /* 0x000e2e0000002100 */
[----:B------:R-:W0:Y:S01]  /*0020*/  LDC R8, c[0x0][0x390] ;  /* 0x0000e400ff087b82 */ /* 0x000e220000000800 */
[----:B------:R-:W1:Y:S01]  /*0030*/  LDCU.64 UR6, c[0x0][0x358] ;  /* 0x00006b00ff0677ac */ /* 0x000e620008000a00 */
[----:B------:R-:W-:Y:S01]  /*0040*/  BSSY.RECONVERGENT B0, `(.L_x_1) ;  /* 0x0000010000007945 */ /* 0x000fe20003800200 */
[----:B------:R-:W-:Y:S01]  /*0050*/  IMAD.MOV.U32 R0, RZ, RZ, -0x800000 ;  /* 0xff800000ff007424 */ /* 0x000fe200078e00ff */
[----:B------:R-:W2:Y:S04]  /*0060*/  LDCU UR9, c[0x0][0x360] ;  /* 0x00006c00ff0977ac */ /* 0x000ea80008000800 */
[----:B------:R-:W3:Y:S01]  /*0070*/  S2UR UR8, SR_CTAID.X ;  /* 0x00000000000879c3 */ /* 0x000ee20000002500 */
[----:B0-----:R-:W-:-:S13]  /*0080*/  ISETP.GE.AND P0, PT, R2, R8, PT ;  /* 0x000000080200720c */ /* 0x001fda0003f06270 */
[----:B-123--:R-:W-:Y:S05]  /*0090*/  @P0 BRA `(.L_x_2) ;  /* 0x0000000000280947 */ /* 0x00efea0003800000 */
[----:B------:R-:W0:Y:S01]  /*00a0*/  LDC.64 R6, c[0x0][0x380] ;  /* 0x0000e000ff067b82 */ /* 0x000e220000000a00 */
[----:B------:R-:W-:Y:S02]  /*00b0*/  IMAD.MOV.U32 R0, RZ, RZ, -0x800000 ;  /* 0xff800000ff007424 */ /* 0x000fe400078e00ff */
[----:B------:R-:W-:-:S07]  /*00c0*/  IMAD.MOV.U32 R3, RZ, RZ, R2 ;  /* 0x000000ffff037224 */ /* 0x000fce00078e0002 */
.L_x_3:
[----:B------:R-:W-:-:S04]  /*00d0*/  IMAD R5, R8, UR8, R3 ;  /* 0x0000000808057c24 */ /* 0x000fc8000f8e0203 */
[----:B0-----:R-:W-:-:S06]  /*00e0*/  IMAD.WIDE R4, R5, 0x4, R6 ;  /* 0x0000000405047825 */ /* 0x001fcc00078e0206 */
[----:B------:R-:W2:Y:S01]  /*00f0*/  LDG.E R5, desc[UR6][R4.64] ;  /* 0x0000000604057981 */ /* 0x000ea2000c1e1900 */
[----:B------:R-:W-:-:S05]  /*0100*/  VIADD R3, R3, UR9 ;  /* 0x0000000903037c36 */ /* 0x000fca0008000000 */
[----:B------:R-:W-:Y:S02]  /*0110*/  ISETP.GE.AND P0, PT, R3, R8, PT ;  /* 0x000000080300720c */ /* 0x000fe40003f06270 */
[----:B--2---:R-:W-:-:S11]  /*0120*/  FMNMX R0, R5, R0, !PT ;  /* 0x0000000005007209 */ /* 0x004fd60007800000 */
[----:B------:R-:W-:Y:S05]  /*0130*/  @!P0 BRA `(.L_x_3) ;  /* 0xfffffffc00e48947 */ /* 0x000fea000383ffff */
.L_x_2:
[----:B------:R-:W-:Y:S05]  /*0140*/  BSYNC.RECONVERGENT B0 ;  /* 0x0000000000007941 */ /* 0x000fea0003800200 */
.L_x_1:
[----:B------:R-:W0:Y:S01]  /*0150*/  S2UR UR5, SR_CgaCtaId ;  /* 0x00000000000579c3 */ /* 0x000e220000008800 */
[----:B------:R-:W-:Y:S01]  /*0160*/  UMOV UR4, 0x400 ;  /* 0x0000040000047882 */ /* 0x000fe20000000000 */
[----:B------:R-:W-:Y:S02]  /*0170*/  UISETP.GE.U32.AND UP0, UPT, UR9, 0x2, UPT ;  /* 0x000000020900788c */ /* 0x000fe4000bf06070 */
[----:B0-----:R-:W-:-:S06]  /*0180*/  ULEA UR4, UR5, UR4, 0x18 ;  /* 0x0000000405047291 */ /* 0x001fcc000f8ec0ff */
[----:B------:R-:W-:-:S05]  /*0190*/  LEA R5, R2, UR4, 0x2 ;  /* 0x0000000402057c11 */ /* 0x000fca000f8e10ff */
[----:B------:R0:W-:Y:S01]  /*01a0*/  STS [R5], R0 ;  /* 0x0000000005007388 */ /* 0x0001e20000000800 */
[----:B------:R-:W-:Y:S06]  /*01b0*/  BAR.SYNC.DEFER_BLOCKING 0x0 ;  /* 0x0000000000007b1d */ /* 0x000fec0000010000 */
[----:B------:R-:W-:Y:S05]  /*01c0*/  BRA.U !UP0, `(.L_x_4) ;  /* 0x0000000108307547 */ /* 0x000fea000b800000 */
[----:B0-----:R-:W-:-:S07]  /*01d0*/  IMAD.U32 R0, RZ, RZ, UR9 ;  /* 0x00000009ff007e24 */ /* 0x001fce000f8e00ff */
.L_x_5:
[----:B------:R-:W-:-:S04]  /*01e0*/  SHF.R.U32.HI R6, RZ, 0x1, R0 ;  /* 0x00000001ff067819 */ /* 0x000fc80000011600 */
[----:B------:R-:W-:-:S13]  /*01f0*/  ISETP.GE.U32.AND P0, PT, R2, R6, PT ;  /* 0x000000060200720c */ /* 0x000fda0003f06070 */
[----:B------:R-:W-:Y:S01]  /*0200*/  @!P0 IMAD R4, R6, 0x4, R5 ;  /* 0x0000000406048824 */ /* 0x000fe200078e0205 */
[----:B------:R-:W-:Y:S05]  /*0210*/  @!P0 LDS R3, [R5] ;  /* 0x0000000005038984 */ /* 0x000fea0000000800 */
[----:B------:R-:W0:Y:S02]  /*0220*/  @!P0 LDS R4, [R4] ;  /* 0x0000000004048984 */ /* 0x000e240000000800 */
[----:B0-----:R-:W-:-:S05]  /*0230*/  @!P0 FMNMX R3, R3, R4, !PT ;  /* 0x0000000403038209 */ /* 0x001fca0007800000 */
[----:B------:R1:W-:Y:S01]  /*0240*/  @!P0 STS [R5], R3 ;  /* 0x0000000305008388 */ /* 0x0003e20000000800 */
[----:B------:R-:W-:Y:S01]  /*0250*/  BAR.SYNC.DEFER_BLOCKING 0x0 ;  /* 0x0000000000007b1d */ /* 0x000fe20000010000 */
[----:B------:R-:W-:Y:S02]  /*0260*/  ISETP.GT.U32.AND P0, PT, R0, 0x3, PT ;  /* 0x000000030000780c */ /* 0x000fe40003f04070 */
[----:B------:R-:W-:-:S11]  /*0270*/  MOV R0, R6 ;  /* 0x0000000600007202 */ /* 0x000fd60000000f00 */
[----:B-1----:R-:W-:Y:S05]  /*0280*/  @P0 BRA `(.L_x_5) ;  /* 0xfffffffc00d40947 */ /* 0x002fea000383ffff */
.L_x_4:
[----:B------:R-:W1:Y:S01]  /*0290*/  LDC R17, c[0x0][0x390] ;  /* 0x0000e400ff117b82 */ /* 0x000e620000000800 */
[----:B------:R-:W-:Y:S01]  /*02a0*/  UMOV UR4, 0x400 ;  /* 0x0000040000047882 */ /* 0x000fe20000000000 */
[----:B------:R-:W-:Y:S01]  /*02b0*/  BSSY.RECONVERGENT B0, `(.L_x_6) ;  /* 0x0000020000007945 */ /* 0x000fe20003800200 */
[----:B------:R-:W-:-:S05]  /*02c0*/  IMAD.MOV.U32 R3, RZ, RZ, RZ ;  /* 0x000000ffff037224 */ /* 0x000fca00078e00ff */
[----:B------:R-:W2:Y:S01]  /*02d0*/  S2UR UR5, SR_CgaCtaId ;  /* 0x00000000000579c3 */ /* 0x000ea20000008800 */
[----:B-1----:R-:W-:Y:S01]  /*02e0*/  ISETP.GE.AND P0, PT, R2, R17, PT ;  /* 0x000000110200720c */ /* 0x002fe20003f06270 */
[----:B--2---:R-:W-:-:S09]  /*02f0*/  ULEA UR4, UR5, UR4, 0x18 ;  /* 0x0000000405047291 */ /* 0x004fd2000f8ec0ff */
[----:B0-----:R-:W0:Y:S01]  /*0300*/  LDS R0, [UR4] ;  /* 0x00000004ff007984 */ /* 0x001e220008000800 */
[----:B------:R-:W-:Y:S06]  /*0310*/  BAR.SYNC.DEFER_BLOCKING 0x0 ;  /* 0x0000000000007b1d */ /* 0x000fec0000010000 */
[----:B------:R-:W-:Y:S05]  /*0320*/  @P0 BRA `(.L_x_7) ;  /* 0x0000000000600947 */ /* 0x000fea0003800000 */
[----:B------:R-:W1:Y:S01]  /*0330*/  LDC.64 R4, c[0x0][0x380] ;  /* 0x0000e000ff047b82 */ /* 0x000e620000000a00 */
[----:B------:R-:W-:Y:S02]  /*0340*/  IMAD.MOV.U32 R3, RZ, RZ, RZ ;  /* 0x000000ffff037224 */ /* 0x000fe400078e00ff */
[----:B------:R-:W-:-:S05]  /*0350*/  IMAD.MOV.U32 R10, RZ, RZ, R2 ;  /* 0x000000ffff0a7224 */ /* 0x000fca00078e0002 */
[----:B------:R-:W2:Y:S02]  /*0360*/  LDC.64 R6, c[0x0][0x388] ;  /* 0x0000e200ff067b82 */ /* 0x000ea40000000a00 */
.L_x_8:
[----:B------:R-:W-:-:S04]  /*0370*/  IMAD R11, R17, UR8, R10 ;  /* 0x00000008110b7c24 */ /* 0x000fc8000f8e020a */
[----:B-1-3--:R-:W-:-:S06]  /*0380*/  IMAD.WIDE R8, R11, 0x4, R4 ;  /* 0x000000040b087825 */ /* 0x00afcc00078e0204 */
[----:B------:R-:W0:Y:S01]  /*0390*/  LDG.E R9, desc[UR6][R8.64] ;  /* 0x0000000608097981 */ /* 0x000e22000c1e1900 */
[----:B------:R-:W-:Y:S02]  /*03a0*/  IMAD.MOV.U32 R13, RZ, RZ, 0x3bbb989d ;  /* 0x3bbb989dff0d7424 */ /* 0x000fe400078e00ff */
[----:B------:R-:W-:Y:S02]  /*03b0*/  IMAD.MOV.U32 R14, RZ, RZ, 0x437c0000 ;  /* 0x437c0000ff0e7424 */ /* 0x000fe400078e00ff */
[----:B------:R-:W-:-:S05]  /*03c0*/  VIADD R10, R10, UR9 ;  /* 0x000000090a0a7c36 */ /* 0x000fca0008000000 */
[----:B------:R-:W-:Y:S01]  /*03d0*/  ISETP.GE.AND P0, PT, R10, R17, PT ;  /* 0x000000110a00720c */ /* 0x000fe20003f06270 */
[----:B0-----:R-:W-:Y:S01]  /*03e0*/  FADD R12, -R0, R9 ;  /* 0x00000009000c7221 */ /* 0x001fe20000000100 */
[----:B--2---:R-:W-:-:S04]  /*03f0*/  IMAD.WIDE R8, R11, 0x4, R6 ;  /* 0x000000040b087825 */ /* 0x004fc800078e0206 */
[----:B------:R-:W-:-:S04]  /*0400*/  FFMA.SAT R13, R12, R13, 0.5 ;  /* 0x3f0000000c0d7423 */ /* 0x000fc8000000200d */
[----:B------:R-:W-:-:S04]  /*0410*/  FFMA.RM R13, R13, R14, 12582913 ;  /* 0x4b4000010d0d7423 */ /* 0x000fc8000000400e */
[C---:B------:R-:W-:Y:S01]  /*0420*/  FADD R15, R13.reuse, -12583039 ;  /* 0xcb40007f0d0f7421 */ /* 0x040fe20000000000 */
[----:B------:R-:W-:-:S03]  /*0430*/  SHF.L.U32 R13, R13, 0x17, RZ ;  /* 0x000000170d0d7819 */ /* 0x000fc600000006ff */
[----:B------:R-:W-:-:S04]  /*0440*/  FFMA R15, R12, 1.4426950216293334961, -R15 ;  /* 0x3fb8aa3b0c0f7823 */ /* 0x000fc8000000080f */
[----:B------:R-:W-:-:S04]  /*0450*/  FFMA R15, R12, 1.925963033500011079e-08, R15 ;  /* 0x32a570600c0f7823 */ /* 0x000fc8000000000f */
[----:B------:R-:W0:Y:S02]  /*0460*/  MUFU.EX2 R12, R15 ;  /* 0x0000000f000c7308 */ /* 0x000e240000000800 */
[----:B0-----:R-:W-:-:S04]  /*0470*/  FMUL R12, R13, R12 ;  /* 0x0000000c0d0c7220 */ /* 0x001fc80000400000 */
[----:B------:R-:W-:Y:S01]  /*0480*/  FADD R3, R12, R3 ;  /* 0x000000030c037221 */ /* 0x000fe20000000000 */
[----:B------:R3:W-:Y:S01]  /*0490*/  STG.E desc[UR6][R8.64], R12 ;  /* 0x0000000c08007986 */ /* 0x0007e2000c101906 */
[----:B------:R-:W-:Y:S05]  /*04a0*/  @!P0 BRA `(.L_x_8) ;  /* 0xfffffffc00b08947 */ /* 0x000fea000383ffff */
.L_x_7:
[----:B------:R-:W-:Y:S05]  /*04b0*/  BSYNC.RECONVERGENT B0 ;  /* 0x0000000000007941 */ /* 0x000fea0003800200 */
.L_x_6:
[----:B------:R-:W-:Y:S02]  /*04c0*/  ULEA UR4, UR9, UR4, 0x2 ;  /* 0x0000000409047291 */ /* 0x000fe4000f8e10ff */
[----:B------:R-:W-:-:S04]  /*04d0*/  UISETP.GE.U32.AND UP0, UPT, UR9, 0x2, UPT ;  /* 0x000000020900788c */ /* 0x000fc8000bf06070 */
[----:B------:R-:W-:-:S05]  /*04e0*/  LEA R5, R2, UR4, 0x2 ;  /* 0x0000000402057c11 */ /* 0x000fca000f8e10ff */
[----:B------:R1:W-:Y:S01]  /*04f0*/  STS [R5], R3 ;  /* 0x0000000305007388 */ /* 0x0003e20000000800 */
[----:B------:R-:W-:Y:S06]  /*0500*/  BAR.SYNC.DEFER_BLOCKING 0x0 ;  /* 0x0000000000007b1d */ /* 0x000fec0000010000 */
[----:B------:R-:W-:Y:S05]  /*0510*/  BRA.U !UP0, `(.L_x_9) ;  /* 0x0000000108307547 */ /* 0x000fea000b800000 */
[----:B0-----:R-:W-:-:S07]  /*0520*/  IMAD.U32 R0, RZ, RZ, UR9 ;  /* 0x00000009ff007e24 */ /* 0x001fce000f8e00ff */
.L_x_10:
[----:B------:R-:W-:-:S04]  /*0530*/  SHF.R.U32.HI R6, RZ, 0x1, R0 ;  /* 0x00000001ff067819 */ /* 0x000fc80000011600 */
[----:B------:R-:W-:-:S13]  /*0540*/  ISETP.GE.U32.AND P0, PT, R2, R6, PT ;  /* 0x000000060200720c */ /* 0x000fda0003f06070 */
[----:B-1----:R-:W-:Y:S01]  /*0550*/  @!P0 IMAD R3, R6, 0x4, R5 ;  /* 0x0000000406038824 */ /* 0x002fe200078e0205 */
[----:B------:R-:W-:Y:S05]  /*0560*/  @!P0 LDS R4, [R5] ;  /* 0x0000000005048984 */ /* 0x000fea0000000800 */
[----:B------:R-:W0:Y:S02]  /*0570*/  @!P0 LDS R3, [R3] ;  /* 0x0000000003038984 */ /* 0x000e240000000800 */
[----:B0-----:R-:W-:-:S05]  /*0580*/  @!P0 FADD R4, R3, R4 ;  /* 0x0000000403048221 */ /* 0x001fca0000000000 */
[----:B------:R2:W-:Y:S01]  /*0590*/  @!P0 STS [R5], R4 ;  /* 0x0000000405008388 */ /* 0x0005e20000000800 */
[----:B------:R-:W-:Y:S01]  /*05a0*/  BAR.SYNC.DEFER_BLOCKING 0x0 ;  /* 0x0000000000007b1d */ /* 0x000fe20000010000 */
[----:B------:R-:W-:Y:S01]  /*05b0*/  ISETP.GT.U32.AND P0, PT, R0, 0x3, PT ;  /* 0x000000030000780c */ /* 0x000fe20003f04070 */
[----:B------:R-:W-:-:S12]  /*05c0*/  IMAD.MOV.U32 R0, RZ, RZ, R6 ;  /* 0x000000ffff007224 */ /* 0x000fd800078e0006 */
[----:B--2---:R-:W-:Y:S05]  /*05d0*/  @P0 BRA `(.L_x_10) ;  /* 0xfffffffc00d40947 */ /* 0x004fea000383ffff */
.L_x_9:
[----:B------:R-:W2:Y:S02]  /*05e0*/  LDCU UR5, c[0x0][0x390] ;  /* 0x00007200ff0577ac */ /* 0x000ea40008000800 */
[----:B--2---:R-:W-:-:S13]  /*05f0*/  ISETP.GE.AND P0, PT, R2, UR5, PT ;  /* 0x0000000502007c0c */ /* 0x004fda000bf06270 */
[----:B------:R-:W-:Y:S05]  /*0600*/  @P0 EXIT ;  /* 0x000000000000094d */ /* 0x000fea0003800000 */
[----:B---3--:R-:W2:Y:S01]  /*0610*/  LDC R9, c[0x0][0x390] ;  /* 0x0000e400ff097b82 */ /* 0x008ea20000000800 */
[----:B-1----:R-:W1:Y:S01]  /*0620*/  LDS R3, [UR4] ;  /* 0x00000004ff037984 */ /* 0x002e620008000800 */
[----:B------:R-:W3:Y:S06]  /*0630*/  LDCU UR4, c[0x0][0x390] ;  /* 0x00007200ff0477ac */ /* 0x000eec0008000800 */
[----:B------:R-:W4:Y:S02]  /*0640*/  LDC.64 R4, c[0x0][0x388] ;  /* 0x0000e200ff047b82 */ /* 0x000f240000000a00 */
.L_x_13:
[----:B--2---:R-:W-:-:S04]  /*0650*/  IMAD R7, R9, UR8, R2 ;  /* 0x0000000809077c24 */ /* 0x004fc8000f8e0202 */
[----:B----4-:R-:W-:-:S05]  /*0660*/  IMAD.WIDE R6, R7, 0x4, R4 ;  /* 0x0000000407067825 */ /* 0x010fca00078e0204 */
[----:B0-----:R-:W2:Y:S01]  /*0670*/  LDG.E R0, desc[UR6][R6.64] ;  /* 0x0000000606007981 */ /* 0x001ea2000c1e1900 */
[----:B-1----:R-:W0:Y:S01]  /*0680*/  MUFU.RCP R8, R3 ;  /* 0x0000000300087308 */ /* 0x002e220000001000 */
[----:B------:R-:W-:Y:S01]  /*0690*/  BSSY.RECONVERGENT B0, `(.L_x_11) ;  /* 0x000000b000007945 */ /* 0x000fe20003800200 */
[----:B0-----:R-:W-:-:S04]  /*06a0*/  FFMA R11, -R3, R8, 1 ;  /* 0x3f800000030b7423 */ /* 0x001fc80000000108 */
[----:B------:R-:W-:Y:S02]  /*06b0*/  FFMA R11, R8, R11, R8 ;  /* 0x0000000b080b7223 */ /* 0x000fe40000000008 */
[----:B--2---:R-:W0:Y:S02]  /*06c0*/  FCHK P0, R0, R3 ;  /* 0x0000000300007302 */ /* 0x004e240000000000 */
[----:B------:R-:W-:-:S04]  /*06d0*/  FFMA R8, R0, R11, RZ ;  /* 0x0000000b00087223 */ /* 0x000fc800000000ff */
[----:B------:R-:W-:-:S04]  /*06e0*/  FFMA R10, -R3, R8, R0 ;  /* 0x00000008030a7223 */ /* 0x000fc80000000100 */
[----:B------:R-:W-:Y:S01]  /*06f0*/  FFMA R11, R11, R10, R8 ;  /* 0x0000000a0b0b7223 */ /* 0x000fe20000000008 */
[----:B0-----:R-:W-:Y:S06]  /*0700*/  @!P0 BRA `(.L_x_12) ;  /* 0x00000000000c8947 */ /* 0x001fec0003800000 */
[----:B------:R-:W-:-:S07]  /*0710*/  MOV R8, 0x730 ;  /* 0x0000073000087802 */ /* 0x000fce0000000f00 */
[----:B---3--:R-:W-:Y:S05]  /*0720*/  CALL.REL.NOINC `($__internal_0_$__cuda_sm3x_div_rn_noftz_f32_slowpath) ;  /* 0x00000000001c7944 */ /* 0x008fea0003c00000 */
[----:B------:R-:W-:-:S07]  /*0730*/  IMAD.MOV.U32 R11, RZ, RZ, R0 ;  /* 0x000000ffff0b7224 */ /* 0x000fce00078e0000 */
.L_x_12:
[----:B---3--:R-:W-:Y:S05]  /*0740*/  BSYNC.RECONVERGENT B0 ;  /* 0x0000000000007941 */ /* 0x008fea0003800200 */
.L_x_11:
[----:B------:R0:W-:Y:S01]  /*0750*/  STG.E desc[UR6][R6.64], R11 ;  /* 0x0000000b06007986 */ /* 0x0001e2000c101906 */
[----:B------:R-:W-:-:S04]  /*0760*/  IADD3 R2, PT, PT, R2, UR9, RZ ;  /* 0x0000000902027c10 */ /* 0x000fc8000fffe0ff */
[----:B------:R-:W-:-:S13]  /*0770*/  ISETP.GE.AND P0, PT, R2, UR4, PT ;  /* 0x0000000402007c0c */ /* 0x000fda000bf06270 */
[----:B0-----:R-:W-:Y:S05]  /*0780*/  @!P0 BRA `(.L_x_13) ;  /* 0xfffffffc00b08947 */ /* 0x001fea000383ffff */
[----:B------:R-:W-:Y:S05]  /*0790*/  EXIT ;  /* 0x000000000000794d */ /* 0x000fea0003800000 */
        .weak           $__internal_0_$__cuda_sm3x_div_rn_noftz_f32_slowpath
        .type           $__internal_0_$__cuda_sm3x_div_rn_noftz_f32_slowpath,@function
        .size           $__internal_0_$__cuda_sm3x_div_rn_noftz_f32_slowpath,(.L_x_26 - $__internal_0_$__cuda_sm3x_div_rn_noftz_f32_slowpath)
$__internal_0_$__cuda_sm3x_div_rn_noftz_f32_slowpath:
[--C-:B------:R-:W-:Y:S01]  /*07a0*/  SHF.R.U32.HI R11, RZ, 0x17, R3.reuse ;  /* 0x00000017ff0b7819 */ /* 0x100fe20000011603 */
[----:B------:R-:W-:Y:S01]  /*07b0*/  BSSY.RECONVERGENT B1, `(.L_x_14) ;  /* 0x0000064000017945 */ /* 0x000fe20003800200 */
[--C-:B------:R-:W-:Y:S01]  /*07c0*/  SHF.R.U32.HI R10, RZ, 0x17, R0.reuse ;  /* 0x00000017ff0a7819 */ /* 0x100fe20000011600 */
[----:B------:R-:W-:Y:S01]  /*07d0*/  IMAD.MOV.U32 R12, RZ, RZ, R0 ;  /* 0x000000ffff0c7224 */ /* 0x000fe200078e0000 */
[----:B------:R-:W-:Y:S01]  /*07e0*/  LOP3.LUT R11, R11, 0xff, RZ, 0xc0, !PT ;  /* 0x000000ff0b0b7812 */ /* 0x000fe200078ec0ff */
[----:B------:R-:W-:Y:S01]  /*07f0*/  IMAD.MOV.U32 R13, RZ, RZ, R3 ;  /* 0x000000ffff0d7224 */ /* 0x000fe200078e0003 */
[----:B------:R-:W-:-:S03]  /*0800*/  LOP3.LUT R16, R10, 0xff, RZ, 0xc0, !PT ;  /* 0x000000ff0a107812 */ /* 0x000fc600078ec0ff */
[----:B------:R-:W-:Y:S02]  /*0810*/  VIADD R14, R11, 0xffffffff ;  /* 0xffffffff0b0e7836 */ /* 0x000fe40000000000 */
[----:B------:R-:W-:-:S03]  /*0820*/  VIADD R15, R16, 0xffffffff ;  /* 0xffffffff100f7836 */ /* 0x000fc60000000000 */
[----:B------:R-:W-:-:S04]  /*0830*/  ISETP.GT.U32.AND P0, PT, R14, 0xfd, PT ;  /* 0x000000fd0e00780c */ /* 0x000fc80003f04070 */
[----:B------:R-:W-:-:S13]  /*0840*/  ISETP.GT.U32.OR P0, PT, R15, 0xfd, P0 ;  /* 0x000000fd0f00780c */ /* 0x000fda0000704470 */
[----:B------:R-:W-:Y:S01]  /*0850*/  @!P0 IMAD.MOV.U32 R10, RZ, RZ, RZ ;  /* 0x000000ffff0a8224 */ /* 0x000fe200078e00ff */
[----:B------:R-:W-:Y:S06]  /*0860*/  @!P0 BRA `(.L_x_15) ;  /* 0x00000000005c8947 */ /* 0x000fec0003800000 */
[----:B------:R-:W-:Y:S02]  /*0870*/  FSETP.GTU.FTZ.AND P1, PT, |R3|, +INF , PT ;  /* 0x7f8000000300780b */ /* 0x000fe40003f3c200 */
[----:B------:R-:W-:-:S04]  /*0880*/  FSETP.GTU.FTZ.AND P0, PT, |R0|, +INF , PT ;  /* 0x7f8000000000780b */ /* 0x000fc80003f1c200 */
[----:B------:R-:W-:-:S13]  /*0890*/  PLOP3.LUT P0, PT, P0, P1, PT, 0xf8, 0x8f ;  /* 0x00000000008f781c */ /* 0x000fda0000703f70 */
[----:B------:R-:W-:Y:S05]  /*08a0*/  @P0 BRA `(.L_x_16) ;  /* 0x00000004004c0947 */ /* 0x000fea0003800000 */
[----:B------:R-:W-:-:S13]  /*08b0*/  LOP3.LUT P0, RZ, R13, 0x7fffffff, R12, 0xc8, !PT ;  /* 0x7fffffff0dff7812 */ /* 0x000fda000780c80c */
[----:B------:R-:W-:Y:S05]  /*08c0*/  @!P0 BRA `(.L_x_17) ;  /* 0x00000004003c8947 */ /* 0x000fea0003800000 */
[C---:B------:R-:W-:Y:S02]  /*08d0*/  FSETP.NEU.FTZ.AND P2, PT, |R0|.reuse, +INF , PT ;  /* 0x7f8000000000780b */ /* 0x040fe40003f5d200 */
[----:B------:R-:W-:Y:S02]  /*08e0*/  FSETP.NEU.FTZ.AND P1, PT, |R3|, +INF , PT ;  /* 0x7f8000000300780b */ /* 0x000fe40003f3d200 */
[----:B------:R-:W-:-:S11]  /*08f0*/  FSETP.NEU.FTZ.AND P0, PT, |R0|, +INF , PT ;  /* 0x7f8000000000780b */ /* 0x000fd60003f1d200 */
[----:B------:R-:W-:Y:S05]  /*0900*/  @!P1 BRA !P2, `(.L_x_17) ;  /* 0x00000004002c9947 */ /* 0x000fea0005000000 */
[----:B------:R-:W-:-:S04]  /*0910*/  LOP3.LUT P2, RZ, R12, 0x7fffffff, RZ, 0xc0, !PT ;  /* 0x7fffffff0cff7812 */ /* 0x000fc8000784c0ff */
[----:B------:R-:W-:-:S13]  /*0920*/  PLOP3.LUT P1, PT, P1, P2, PT, 0x2f, 0xf2 ;  /* 0x0000000000f2781c */ /* 0x000fda0000f24577 */
[----:B------:R-:W-:Y:S05]  /*0930*/  @P1 BRA `(.L_x_18) ;  /* 0x0000000400181947 */ /* 0x000fea0003800000 */
[----:B------:R-:W-:-:S04]  /*0940*/  LOP3.LUT P1, RZ, R13, 0x7fffffff, RZ, 0xc0, !PT ;  /* 0x7fffffff0dff7812 */ /* 0x000fc8000782c0ff */
[----:B------:R-:W-:-:S13]  /*0950*/  PLOP3.LUT P0, PT, P0, P1, PT, 0x2f, 0xf2 ;  /* 0x0000000000f2781c */ /* 0x000fda0000702577 */
[----:B------:R-:W-:Y:S05]  /*0960*/  @P0 BRA `(.L_x_19) ;  /* 0x0000000400000947 */ /* 0x000fea0003800000 */
[----:B------:R-:W-:Y:S02]  /*0970*/  ISETP.GE.AND P0, PT, R15, RZ, PT ;  /* 0x000000ff0f00720c */ /* 0x000fe40003f06270 */
[----:B------:R-:W-:-:S11]  /*0980*/  ISETP.GE.AND P1, PT, R14, RZ, PT ;  /* 0x000000ff0e00720c */ /* 0x000fd60003f26270 */
[----:B------:R-:W-:Y:S01]  /*0990*/  @P0 MOV R10, RZ ;  /* 0x000000ff000a0202 */ /* 0x000fe20000000f00 */
[----:B------:R-:W-:Y:S02]  /*09a0*/  @!P0 IMAD.MOV.U32 R10, RZ, RZ, -0x40 ;  /* 0xffffffc0ff0a8424 */ /* 0x000fe400078e00ff */
[----:B------:R-:W-:Y:S01]  /*09b0*/  @!P0 FFMA R12, R0, 1.84467440737095516160e+19, RZ ;  /* 0x5f800000000c8823 */ /* 0x000fe200000000ff */
[----:B------:R-:W-:Y:S01]  /*09c0*/  @!P1 FFMA R13, R3, 1.84467440737095516160e+19, RZ ;  /* 0x5f800000030d9823 */ /* 0x000fe200000000ff */
[----:B------:R-:W-:-:S07]  /*09d0*/  @!P1 VIADD R10, R10, 0x40 ;  /* 0x000000400a0a9836 */ /* 0x000fce0000000000 */
.L_x_15:
[----:B------:R-:W-:Y:S01]  /*09e0*/  LEA R0, R11, 0xc0800000, 0x17 ;  /* 0xc08000000b007811 */ /* 0x000fe200078eb8ff */
[----:B------:R-:W-:Y:S04]  /*09f0*/  BSSY.RECONVERGENT B2, `(.L_x_20) ;  /* 0x0000036000027945 */ /* 0x000fe80003800200 */
[----:B------:R-:W-:Y:S02]  /*0a00*/  IMAD.IADD R14, R13, 0x1, -R0 ;  /* 0x000000010d0e7824 */ /* 0x000fe400078e0a00 */
[----:B------:R-:W-:Y:S02]  /*0a10*/  VIADD R13, R16, 0xffffff81 ;  /* 0xffffff81100d7836 */ /* 0x000fe40000000000 */
[----:B------:R-:W0:Y:S01]  /*0a20*/  MUFU.RCP R15, R14 ;  /* 0x0000000e000f7308 */ /* 0x000e220000001000 */
[----:B------:R-:W-:Y:S01]  /*0a30*/  FADD.FTZ R17, -R14, -RZ ;  /* 0x800000ff0e117221 */ /* 0x000fe20000010100 */
[C---:B------:R-:W-:Y:S01]  /*0a40*/  IMAD R0, R13.reuse, -0x800000, R12 ;  /* 0xff8000000d007824 */ /* 0x040fe200078e020c */
[----:B------:R-:W-:-:S04]  /*0a50*/  IADD3 R13, PT, PT, R13, 0x7f, -R11 ;  /* 0x0000007f0d0d7810 */ /* 0x000fc80007ffe80b */
[----:B------:R-:W-:Y:S01]  /*0a60*/  IADD3 R13, PT, PT, R13, R10, RZ ;  /* 0x0000000a0d0d7210 */ /* 0x000fe20007ffe0ff */
[----:B0-----:R-:W-:-:S04]  /*0a70*/  FFMA R16, R15, R17, 1 ;  /* 0x3f8000000f107423 */ /* 0x001fc80000000011 */
[----:B------:R-:W-:-:S04]  /*0a80*/  FFMA R19, R15, R16, R15 ;  /* 0x000000100f137223 */ /* 0x000fc8000000000f */
[----:B------:R-:W-:-:S04]  /*0a90*/  FFMA R12, R0, R19, RZ ;  /* 0x00000013000c7223 */ /* 0x000fc800000000ff */
[----:B------:R-:W-:-:S04]  /*0aa0*/  FFMA R15, R17, R12, R0 ;  /* 0x0000000c110f7223 */ /* 0x000fc80000000000 */
[----:B------:R-:W-:-:S04]  /*0ab0*/  FFMA R16, R19, R15, R12 ;  /* 0x0000000f13107223 */ /* 0x000fc8000000000c */
[----:B------:R-:W-:-:S04]  /*0ac0*/  FFMA R17, R17, R16, R0 ;  /* 0x0000001011117223 */ /* 0x000fc80000000000 */
[----:B------:R-:W-:-:S05]  /*0ad0*/  FFMA R0, R19, R17, R16 ;  /* 0x0000001113007223 */ /* 0x000fca0000000010 */
[----:B------:R-:W-:-:S04]  /*0ae0*/  SHF.R.U32.HI R11, RZ, 0x17, R0 ;  /* 0x00000017ff0b7819 */ /* 0x000fc80000011600 */
[----:B------:R-:W-:-:S05]  /*0af0*/  LOP3.LUT R11, R11, 0xff, RZ, 0xc0, !PT ;  /* 0x000000ff0b0b7812 */ /* 0x000fca00078ec0ff */
[----:B------:R-:W-:-:S04]  /*0b00*/  IMAD.IADD R14, R11, 0x1, R13 ;  /* 0x000000010b0e7824 */ /* 0x000fc800078e020d */
[----:B------:R-:W-:-:S05]  /*0b10*/  VIADD R10, R14, 0xffffffff ;  /* 0xffffffff0e0a7836 */ /* 0x000fca0000000000 */
[----:B------:R-:W-:-:S13]  /*0b20*/  ISETP.GE.U32.AND P0, PT, R10, 0xfe, PT ;  /* 0x000000fe0a00780c */ /* 0x000fda0003f06070 */
[----:B------:R-:W-:Y:S05]  /*0b30*/  @!P0 BRA `(.L_x_21) ;  /* 0x0000000000808947 */ /* 0x000fea0003800000 */
[----:B------:R-:W-:-:S13]  /*0b40*/  ISETP.GT.AND P0, PT, R14, 0xfe, PT ;  /* 0x000000fe0e00780c */ /* 0x000fda0003f04270 */
[----:B------:R-:W-:Y:S05]  /*0b50*/  @P0 BRA `(.L_x_22) ;  /* 0x00000000006c0947 */ /* 0x000fea0003800000 */
[----:B------:R-:W-:-:S13]  /*0b60*/  ISETP.GE.AND P0, PT, R14, 0x1, PT ;  /* 0x000000010e00780c */ /* 0x000fda0003f06270 */
[----:B------:R-:W-:Y:S05]  /*0b70*/  @P0 BRA `(.L_x_23) ;  /* 0x0000000000740947 */ /* 0x000fea0003800000 */
[----:B------:R-:W-:Y:S02]  /*0b80*/  ISETP.GE.AND P0, PT, R14, -0x18, PT ;  /* 0xffffffe80e00780c */ /* 0x000fe40003f06270 */
[----:B------:R-:W-:-:S11]  /*0b90*/  LOP3.LUT R0, R0, 0x80000000, RZ, 0xc0, !PT ;  /* 0x8000000000007812 */ /* 0x000fd600078ec0ff */
[----:B------:R-:W-:Y:S05]  /*0ba0*/  @!P0 BRA `(.L_x_23) ;  /* 0x0000000000688947 */ /* 0x000fea0003800000 */
[CCC-:B------:R-:W-:Y:S01]  /*0bb0*/  FFMA.RZ R10, R19.reuse, R17.reuse, R16.reuse ;  /* 0x00000011130a7223 */ /* 0x1c0fe2000000c010 */
[C---:B------:R-:W-:Y:S02]  /*0bc0*/  VIADD R13, R14.reuse, 0x20 ;  /* 0x000000200e0d7836 */ /* 0x040fe40000000000 */
[CCC-:B------:R-:W-:Y:S01]  /*0bd0*/  FFMA.RM R11, R19.reuse, R17.reuse, R16.reuse ;  /* 0x00000011130b7223 */ /* 0x1c0fe20000004010 */
[----:B------:R-:W-:Y:S02]  /*0be0*/  ISETP.NE.AND P2, PT, R14, RZ, PT ;  /* 0x000000ff0e00720c */ /* 0x000fe40003f45270 */
[----:B------:R-:W-:Y:S01]  /*0bf0*/  LOP3.LUT R12, R10, 0x7fffff, RZ, 0xc0, !PT ;  /* 0x007fffff0a0c7812 */ /* 0x000fe200078ec0ff */
[----:B------:R-:W-:Y:S01]  /*0c00*/  FFMA.RP R10, R19, R17, R16 ;  /* 0x00000011130a7223 */ /* 0x000fe20000008010 */
[----:B------:R-:W-:Y:S01]  /*0c10*/  ISETP.NE.AND P1, PT, R14, RZ, PT ;  /* 0x000000ff0e00720c */ /* 0x000fe20003f25270 */
[----:B------:R-:W-:Y:S01]  /*0c20*/  IMAD.MOV R14, RZ, RZ, -R14 ;  /* 0x000000ffff0e7224 */ /* 0x000fe200078e0a0e */
[----:B------:R-:W-:-:S02]  /*0c30*/  LOP3.LUT R12, R12, 0x800000, RZ, 0xfc, !PT ;  /* 0x008000000c0c7812 */ /* 0x000fc400078efcff */
[----:B------:R-:W-:Y:S02]  /*0c40*/  FSETP.NEU.FTZ.AND P0, PT, R10, R11, PT ;  /* 0x0000000b0a00720b */ /* 0x000fe40003f1d000 */
[----:B------:R-:W-:Y:S02]  /*0c50*/  SHF.L.U32 R13, R12, R13, RZ ;  /* 0x0000000d0c0d7219 */ /* 0x000fe400000006ff */
[----:B------:R-:W-:Y:S02]  /*0c60*/  SEL R11, R14, RZ, P2 ;  /* 0x000000ff0e0b7207 */ /* 0x000fe40001000000 */
[----:B------:R-:W-:Y:S02]  /*0c70*/  ISETP.NE.AND P1, PT, R13, RZ, P1 ;  /* 0x000000ff0d00720c */ /* 0x000fe40000f25270 */
[----:B------:R-:W-:Y:S02]  /*0c80*/  SHF.R.U32.HI R11, RZ, R11, R12 ;  /* 0x0000000bff0b7219 */ /* 0x000fe4000001160c */
[----:B------:R-:W-:-:S02]  /*0c90*/  PLOP3.LUT P0, PT, P0, P1, PT, 0xf8, 0x8f ;  /* 0x00000000008f781c */ /* 0x000fc40000703f70 */
[----:B------:R-:W-:Y:S02]  /*0ca0*/  SHF.R.U32.HI R13, RZ, 0x1, R11 ;  /* 0x00000001ff0d7819 */ /* 0x000fe4000001160b */
[----:B------:R-:W-:-:S04]  /*0cb0*/  SEL R10, RZ, 0x1, !P0 ;  /* 0x00000001ff0a7807 */ /* 0x000fc80004000000 */
[----:B------:R-:W-:-:S04]  /*0cc0*/  LOP3.LUT R10, R10, 0x1, R13, 0xf8, !PT ;  /* 0x000000010a0a7812 */ /* 0x000fc800078ef80d */
[----:B------:R-:W-:-:S04]  /*0cd0*/  LOP3.LUT R10, R10, R11, RZ, 0xc0, !PT ;  /* 0x0000000b0a0a7212 */ /* 0x000fc800078ec0ff */
[----:B------:R-:W-:-:S04]  /*0ce0*/  IADD3 R13, PT, PT, R13, R10, RZ ;  /* 0x0000000a0d0d7210 */ /* 0x000fc80007ffe0ff */
[----:B------:R-:W-:Y:S01]  /*0cf0*/  LOP3.LUT R0, R13, R0, RZ, 0xfc, !PT ;  /* 0x000000000d007212 */ /* 0x000fe200078efcff */
[----:B------:R-:W-:Y:S06]  /*0d00*/  BRA `(.L_x_23) ;  /* 0x0000000000107947 */ /* 0x000fec0003800000 */
.L_x_22:
[----:B------:R-:W-:-:S04]  /*0d10*/  LOP3.LUT R0, R0, 0x80000000, RZ, 0xc0, !PT ;  /* 0x8000000000007812 */ /* 0x000fc800078ec0ff */
[----:B------:R-:W-:Y:S01]  /*0d20*/  LOP3.LUT R0, R0, 0x7f800000, RZ, 0xfc, !PT ;  /* 0x7f80000000007812 */ /* 0x000fe200078efcff */
[----:B------:R-:W-:Y:S06]  /*0d30*/  BRA `(.L_x_23) ;  /* 0x0000000000047947 */ /* 0x000fec0003800000 */
.L_x_21:
[----:B------:R-:W-:-:S07]  /*0d40*/  IMAD R0, R13, 0x800000, R0 ;  /* 0x008000000d007824 */ /* 0x000fce00078e0200 */
.L_x_23:
[----:B------:R-:W-:Y:S05]  /*0d50*/  BSYNC.RECONVERGENT B2 ;  /* 0x0000000000027941 */ /* 0x000fea0003800200 */
.L_x_20:
[----:B------:R-:W-:Y:S05]  /*0d60*/  BRA `(.L_x_24) ;  /* 0x0000000000207947 */ /* 0x000fea0003800000 */
.L_x_19:
[----:B------:R-:W-:-:S04]  /*0d70*/  LOP3.LUT R0, R13, 0x80000000, R12, 0x48, !PT ;  /* 0x800000000d007812 */ /* 0x000fc800078e480c */
[----:B------:R-:W-:Y:S01]  /*0d80*/  LOP3.LUT R0, R0, 0x7f800000, RZ, 0xfc, !PT ;  /* 0x7f80000000007812 */ /* 0x000fe200078efcff */
[----:B------:R-:W-:Y:S06]  /*0d90*/  BRA `(.L_x_24) ;  /* 0x0000000000147947 */ /* 0x000fec0003800000 */
.L_x_18:
[----:B------:R-:W-:Y:S01]  /*0da0*/  LOP3.LUT R0, R13, 0x80000000, R12, 0x48, !PT ;  /* 0x800000000d007812 */ /* 0x000fe200078e480c */
[----:B------:R-:W-:Y:S06]  /*0db0*/  BRA `(.L_x_24) ;  /* 0x00000000000c7947 */ /* 0x000fec0003800000 */
.L_x_17:
[----:B------:R-:W0:Y:S01]  /*0dc0*/  MUFU.RSQ R0, -QNAN ;  /* 0xffc0000000007908 */ /* 0x000e220000001400 */
[----:B------:R-:W-:Y:S05]  /*0dd0*/  BRA `(.L_x_24) ;  /* 0x0000000000047947 */ /* 0x000fea0003800000 */
.L_x_16:
[----:B------:R-:W-:-:S07]  /*0de0*/  FADD.FTZ R0, R0, R3 ;  /* 0x0000000300007221 */ /* 0x000fce0000010000 */
.L_x_24:
[----:B------:R-:W-:Y:S05]  /*0df0*/  BSYNC.RECONVERGENT B1 ;  /* 0x0000000000017941 */ /* 0x000fea0003800200 */
.L_x_14:
[----:B------:R-:W-:Y:S02]  /*0e00*/  IMAD.MOV.U32 R10, RZ, RZ, R8 ;  /* 0x000000ffff0a7224 */ /* 0x000fe400078e0008 */
[----:B------:R-:W-:-:S04]  /*0e10*/  IMAD.MOV.U32 R11, RZ, RZ, 0x0 ;  /* 0x00000000ff0b7424 */ /* 0x000fc800078e00ff */
[----:B0-----:R-:W-:Y:S05]  /*0e20*/  RET.REL.NODEC R10 `(_Z7softmaxPfS_ii) ;  /* 0xfffffff00a747950 */ /* 0x001fea0003c3ffff */
.L_x_25:
        /* <DEDUP_REMOVED lines=13> */
.L_x_26:


//--------------------- .nv.shared._Z11scaleScoresPfif --------------------------
	.section	.nv.shared._Z11scaleScoresPfif,"aw",@nobits
	.sectionflags	@""
	.align	16
	.zero		1024


//--------------------- .nv.shared.reserved.0     --------------------------
	.section	.nv.shared.reserved.0,"aw",@nobits
	.weak		__nv_reservedSMEM_offset_0_alias
	.size		__nv_reservedSMEM_offset_0_alias, 0, 64
	.other		__nv_reservedSMEM_offset_0_alias,@"STO_CUDA_RESERVED_SHARED STV_DEFAULT"
__nv_reservedSMEM_offset_0_alias:
	.zero		0
	.zero		64


//--------------------- .nv.shared._Z7softmaxPfS_ii --------------------------
	.section	.nv.shared._Z7softmaxPfS_ii,"aw",@nobits
	.sectionflags	@""
	.align	16
	.zero		1024


//--------------------- .nv.constant0._Z11scaleScoresPfif --------------------------
	.section	.nv.constant0._Z11scaleScoresPfif,"a",@progbits
	.sectionflags	@""
	.align	4
.nv.constant0._Z11scaleScoresPfif:
	.zero		912


//--------------------- .nv.constant0._Z7softmaxPfS_ii --------------------------
	.section	.nv.constant0._Z7softmaxPfS_ii,"a",@progbits
	.sectionflags	@""
	.align	4
.nv.constant0._Z7softmaxPfS_ii:
	.zero		920


//--------------------- SYMBOLS --------------------------

	.type		.nv.reservedSmem.offset0,@object
	.size		.nv.reservedSmem.offset0,0x4
	.type		.nv.reservedSmem.cap,@object
	.size		.nv.reservedSmem.cap,0x4
